//
// Generated by NVIDIA NVVM Compiler
//
// Compiler Build ID: CL-36424714
// Cuda compilation tools, release 13.0, V13.0.88
// Based on NVVM 20.0.0
//

.version 9.0
.target sm_100
.address_size 64

	// .globl	_ZN3cub18CUB_300001_SM_10006detail11EmptyKernelIvEEvv
.global .align 1 .b8 _ZN34_INTERNAL_371b93a5_4_k_cu_a31173234cuda3std3__45__cpo5beginE[1];
.global .align 1 .b8 _ZN34_INTERNAL_371b93a5_4_k_cu_a31173234cuda3std3__45__cpo3endE[1];
.global .align 1 .b8 _ZN34_INTERNAL_371b93a5_4_k_cu_a31173234cuda3std3__45__cpo6cbeginE[1];
.global .align 1 .b8 _ZN34_INTERNAL_371b93a5_4_k_cu_a31173234cuda3std3__45__cpo4cendE[1];
.global .align 1 .b8 _ZN34_INTERNAL_371b93a5_4_k_cu_a31173234cuda3std3__45__cpo6rbeginE[1];
.global .align 1 .b8 _ZN34_INTERNAL_371b93a5_4_k_cu_a31173234cuda3std3__45__cpo4rendE[1];
.global .align 1 .b8 _ZN34_INTERNAL_371b93a5_4_k_cu_a31173234cuda3std3__45__cpo7crbeginE[1];
.global .align 1 .b8 _ZN34_INTERNAL_371b93a5_4_k_cu_a31173234cuda3std3__45__cpo5crendE[1];
.global .align 1 .b8 _ZN34_INTERNAL_371b93a5_4_k_cu_a31173234cuda3std3__436_GLOBAL__N__371b93a5_4_k_cu_a31173236ignoreE[1];
.global .align 1 .b8 _ZN34_INTERNAL_371b93a5_4_k_cu_a31173234cuda3std3__419piecewise_constructE[1];
.global .align 1 .b8 _ZN34_INTERNAL_371b93a5_4_k_cu_a31173234cuda3std3__48in_placeE[1];
.global .align 1 .b8 _ZN34_INTERNAL_371b93a5_4_k_cu_a31173234cuda3std3__420unreachable_sentinelE[1];
.global .align 1 .b8 _ZN34_INTERNAL_371b93a5_4_k_cu_a31173234cuda3std3__47nulloptE[1];
.global .align 1 .b8 _ZN34_INTERNAL_371b93a5_4_k_cu_a31173234cuda3std3__48unexpectE[1];
.global .align 1 .b8 _ZN34_INTERNAL_371b93a5_4_k_cu_a31173234cuda3std6ranges3__45__cpo4swapE[1];
.global .align 1 .b8 _ZN34_INTERNAL_371b93a5_4_k_cu_a31173234cuda3std6ranges3__45__cpo9iter_moveE[1];
.global .align 1 .b8 _ZN34_INTERNAL_371b93a5_4_k_cu_a31173234cuda3std6ranges3__45__cpo5beginE[1];
.global .align 1 .b8 _ZN34_INTERNAL_371b93a5_4_k_cu_a31173234cuda3std6ranges3__45__cpo3endE[1];
.global .align 1 .b8 _ZN34_INTERNAL_371b93a5_4_k_cu_a31173234cuda3std6ranges3__45__cpo6cbeginE[1];
.global .align 1 .b8 _ZN34_INTERNAL_371b93a5_4_k_cu_a31173234cuda3std6ranges3__45__cpo4cendE[1];
.global .align 1 .b8 _ZN34_INTERNAL_371b93a5_4_k_cu_a31173234cuda3std6ranges3__45__cpo7advanceE[1];
.global .align 1 .b8 _ZN34_INTERNAL_371b93a5_4_k_cu_a31173234cuda3std6ranges3__45__cpo9iter_swapE[1];
.global .align 1 .b8 _ZN34_INTERNAL_371b93a5_4_k_cu_a31173234cuda3std6ranges3__45__cpo4nextE[1];
.global .align 1 .b8 _ZN34_INTERNAL_371b93a5_4_k_cu_a31173234cuda3std6ranges3__45__cpo4prevE[1];
.global .align 1 .b8 _ZN34_INTERNAL_371b93a5_4_k_cu_a31173234cuda3std6ranges3__45__cpo4dataE[1];
.global .align 1 .b8 _ZN34_INTERNAL_371b93a5_4_k_cu_a31173234cuda3std6ranges3__45__cpo5cdataE[1];
.global .align 1 .b8 _ZN34_INTERNAL_371b93a5_4_k_cu_a31173234cuda3std6ranges3__45__cpo4sizeE[1];
.global .align 1 .b8 _ZN34_INTERNAL_371b93a5_4_k_cu_a31173234cuda3std6ranges3__45__cpo5ssizeE[1];
.global .align 1 .b8 _ZN34_INTERNAL_371b93a5_4_k_cu_a31173234cuda3std6ranges3__45__cpo8distanceE[1];
.global .align 1 .b8 _ZN34_INTERNAL_371b93a5_4_k_cu_a31173236thrust24THRUST_300001_SM_1000_NS8cuda_cub3parE[1];
.global .align 1 .b8 _ZN34_INTERNAL_371b93a5_4_k_cu_a31173236thrust24THRUST_300001_SM_1000_NS8cuda_cub10par_nosyncE[1];
.global .align 1 .b8 _ZN34_INTERNAL_371b93a5_4_k_cu_a31173236thrust24THRUST_300001_SM_1000_NS6system6detail10sequential3seqE[1];
.global .align 1 .b8 _ZN34_INTERNAL_371b93a5_4_k_cu_a31173236thrust24THRUST_300001_SM_1000_NS12placeholders2_1E[1];
.global .align 1 .b8 _ZN34_INTERNAL_371b93a5_4_k_cu_a31173236thrust24THRUST_300001_SM_1000_NS12placeholders2_2E[1];
.global .align 1 .b8 _ZN34_INTERNAL_371b93a5_4_k_cu_a31173236thrust24THRUST_300001_SM_1000_NS12placeholders2_3E[1];
.global .align 1 .b8 _ZN34_INTERNAL_371b93a5_4_k_cu_a31173236thrust24THRUST_300001_SM_1000_NS12placeholders2_4E[1];
.global .align 1 .b8 _ZN34_INTERNAL_371b93a5_4_k_cu_a31173236thrust24THRUST_300001_SM_1000_NS12placeholders2_5E[1];
.global .align 1 .b8 _ZN34_INTERNAL_371b93a5_4_k_cu_a31173236thrust24THRUST_300001_SM_1000_NS12placeholders2_6E[1];
.global .align 1 .b8 _ZN34_INTERNAL_371b93a5_4_k_cu_a31173236thrust24THRUST_300001_SM_1000_NS12placeholders2_7E[1];
.global .align 1 .b8 _ZN34_INTERNAL_371b93a5_4_k_cu_a31173236thrust24THRUST_300001_SM_1000_NS12placeholders2_8E[1];
.global .align 1 .b8 _ZN34_INTERNAL_371b93a5_4_k_cu_a31173236thrust24THRUST_300001_SM_1000_NS12placeholders2_9E[1];
.global .align 1 .b8 _ZN34_INTERNAL_371b93a5_4_k_cu_a31173236thrust24THRUST_300001_SM_1000_NS12placeholders3_10E[1];
.global .align 1 .b8 _ZN34_INTERNAL_371b93a5_4_k_cu_a31173236thrust24THRUST_300001_SM_1000_NS3seqE[1];

.visible .entry _ZN3cub18CUB_300001_SM_10006detail11EmptyKernelIvEEvv()
{


	ret;

}
	// .globl	_ZN3cub18CUB_300001_SM_10006detail8for_each13static_kernelINS2_12policy_hub_t12policy_500_tEmN6thrust24THRUST_300001_SM_1000_NS8cuda_cub20__uninitialized_fill7functorINS7_10device_ptrIfEEfEEEEvT0_T1_
.visible .entry _ZN3cub18CUB_300001_SM_10006detail8for_each13static_kernelINS2_12policy_hub_t12policy_500_tEmN6thrust24THRUST_300001_SM_1000_NS8cuda_cub20__uninitialized_fill7functorINS7_10device_ptrIfEEfEEEEvT0_T1_(
	.param .u64 _ZN3cub18CUB_300001_SM_10006detail8for_each13static_kernelINS2_12policy_hub_t12policy_500_tEmN6thrust24THRUST_300001_SM_1000_NS8cuda_cub20__uninitialized_fill7functorINS7_10device_ptrIfEEfEEEEvT0_T1__param_0,
	.param .align 8 .b8 _ZN3cub18CUB_300001_SM_10006detail8for_each13static_kernelINS2_12policy_hub_t12policy_500_tEmN6thrust24THRUST_300001_SM_1000_NS8cuda_cub20__uninitialized_fill7functorINS7_10device_ptrIfEEfEEEEvT0_T1__param_1[16]
)
.maxntid 256
{
	.reg .pred 	%p<4>;
	.reg .b16 	%rs<5>;
	.reg .b32 	%r<10>;
	.reg .b32 	%f<3>;
	.reg .b64 	%rd<16>;

	ld.param.f32 	%f2, [_ZN3cub18CUB_300001_SM_10006detail8for_each13static_kernelINS2_12policy_hub_t12policy_500_tEmN6thrust24THRUST_300001_SM_1000_NS8cuda_cub20__uninitialized_fill7functorINS7_10device_ptrIfEEfEEEEvT0_T1__param_1+8];
	ld.param.u64 	%rd4, [_ZN3cub18CUB_300001_SM_10006detail8for_each13static_kernelINS2_12policy_hub_t12policy_500_tEmN6thrust24THRUST_300001_SM_1000_NS8cuda_cub20__uninitialized_fill7functorINS7_10device_ptrIfEEfEEEEvT0_T1__param_1];
	ld.param.u64 	%rd5, [_ZN3cub18CUB_300001_SM_10006detail8for_each13static_kernelINS2_12policy_hub_t12policy_500_tEmN6thrust24THRUST_300001_SM_1000_NS8cuda_cub20__uninitialized_fill7functorINS7_10device_ptrIfEEfEEEEvT0_T1__param_0];
	mov.u32 	%r7, %ctaid.x;
	mul.wide.u32 	%rd1, %r7, 512;
	sub.s64 	%rd2, %rd5, %rd1;
	setp.lt.u64 	%p1, %rd2, 512;
	@%p1 bra 	$L__BB1_2;
	mov.u32 	%r9, %tid.x;
	cvta.to.global.u64 	%rd11, %rd4;
	cvt.u64.u32 	%rd12, %r9;
	add.s64 	%rd13, %rd1, %rd12;
	shl.b64 	%rd14, %rd13, 2;
	add.s64 	%rd15, %rd11, %rd14;
	st.global.f32 	[%rd15], %f2;
	st.global.f32 	[%rd15+1024], %f2;
	bra.uni 	$L__BB1_6;
$L__BB1_2:
	cvta.to.global.u64 	%rd6, %rd4;
	mov.u32 	%r1, %tid.x;
	cvt.u64.u32 	%rd7, %r1;
	setp.le.u64 	%p2, %rd2, %rd7;
	add.s64 	%rd8, %rd1, %rd7;
	shl.b64 	%rd9, %rd8, 2;
	add.s64 	%rd3, %rd6, %rd9;
	@%p2 bra 	$L__BB1_4;
	st.global.f32 	[%rd3], %f2;
$L__BB1_4:
	add.s32 	%r8, %r1, 256;
	cvt.u64.u32 	%rd10, %r8;
	setp.le.u64 	%p3, %rd2, %rd10;
	@%p3 bra 	$L__BB1_6;
	st.global.f32 	[%rd3+1024], %f2;
$L__BB1_6:
	ret;

}


// ===== COMPILED SASS (sm_100) =====

	.target	sm_100

	.elftype	@"ET_EXEC"


//--------------------- .note.nv.tkinfo           --------------------------
	.section	.note.nv.tkinfo,"",@"SHT_NOTE"
	.sectionflags	@"SHF_NOTE_NV_TKINFO"
	.tkinfo
        /*0018*/ 	.word	0x00000002
        /*0030*/ 	.string	""
        /*0030*/ 	.string	"ptxas"
        /*0030*/ 	.string	"Cuda compilation tools, release 13.0, V13.0.88"
        /*0030*/ 	.string	"Build cuda_13.0.r13.0/compiler.36424714_0"
        /*0030*/ 	.string	"-arch sm_100 -m 64 "



//--------------------- .note.nv.cuinfo           --------------------------
	.section	.note.nv.cuinfo,"",@"SHT_NOTE"
	.sectionflags	@"SHF_NOTE_NV_CUINFO"
        /*0018*/ 	.short	0x0002
        /*001a*/ 	.short	0x0064
        /*001c*/ 	.short	0x0082
	.zero		2


//--------------------- .nv.info                  --------------------------
	.section	.nv.info,"",@"SHT_CUDA_INFO"
	.align	4


	//----- nvinfo : EIATTR_REGCOUNT
	.align		4
        /*0000*/ 	.byte	0x04, 0x2f
        /*0002*/ 	.short	(.L_44 - .L_43)
	.align		4
.L_43:
        /*0004*/ 	.word	index@(_ZN3cub18CUB_300001_SM_10006detail11EmptyKernelIvEEvv)
        /*0008*/ 	.word	0x00000004


	//----- nvinfo : EIATTR_FRAME_SIZE
	.align		4
.L_44:
        /*000c*/ 	.byte	0x04, 0x11
        /*000e*/ 	.short	(.L_46 - .L_45)
	.align		4
.L_45:
        /*0010*/ 	.word	index@(_ZN3cub18CUB_300001_SM_10006detail11EmptyKernelIvEEvv)
        /*0014*/ 	.word	0x00000000


	//----- nvinfo : EIATTR_REGCOUNT
	.align		4
.L_46:
        /*0018*/ 	.byte	0x04, 0x2f
        /*001a*/ 	.short	(.L_48 - .L_47)
	.align		4
.L_47:
        /*001c*/ 	.word	index@(_ZN3cub18CUB_300001_SM_10006detail8for_each13static_kernelINS2_12policy_hub_t12policy_500_tEmN6thrust24THRUST_300001_SM_1000_NS8cuda_cub20__uninitialized_fill7functorINS7_10device_ptrIfEEfEEEEvT0_T1_)
        /*0020*/ 	.word	0x00000008


	//----- nvinfo : EIATTR_FRAME_SIZE
	.align		4
.L_48:
        /*0024*/ 	.byte	0x04, 0x11
        /*0026*/ 	.short	(.L_50 - .L_49)
	.align		4
.L_49:
        /*0028*/ 	.word	index@(_ZN3cub18CUB_300001_SM_10006detail8for_each13static_kernelINS2_12policy_hub_t12policy_500_tEmN6thrust24THRUST_300001_SM_1000_NS8cuda_cub20__uninitialized_fill7functorINS7_10device_ptrIfEEfEEEEvT0_T1_)
        /*002c*/ 	.word	0x00000000


	//----- nvinfo : EIATTR_MIN_STACK_SIZE
	.align		4
.L_50:
        /*0030*/ 	.byte	0x04, 0x12
        /*0032*/ 	.short	(.L_52 - .L_51)
	.align		4
.L_51:
        /*0034*/ 	.word	index@(_ZN3cub18CUB_300001_SM_10006detail8for_each13static_kernelINS2_12policy_hub_t12policy_500_tEmN6thrust24THRUST_300001_SM_1000_NS8cuda_cub20__uninitialized_fill7functorINS7_10device_ptrIfEEfEEEEvT0_T1_)
        /*0038*/ 	.word	0x00000000


	//----- nvinfo : EIATTR_MIN_STACK_SIZE
	.align		4
.L_52:
        /*003c*/ 	.byte	0x04, 0x12
        /*003e*/ 	.short	(.L_54 - .L_53)
	.align		4
.L_53:
        /*0040*/ 	.word	index@(_ZN3cub18CUB_300001_SM_10006detail11EmptyKernelIvEEvv)
        /*0044*/ 	.word	0x00000000
.L_54:


//--------------------- .nv.compat                --------------------------
	.section	.nv.compat,"",@"SHT_CUDA_COMPAT_INFO"
	.align	4
        /*0000*/ 	.byte	0x02, 0x09, 0x00, 0x00, 0x02, 0x02, 0x01, 0x00, 0x02, 0x05, 0x05, 0x00, 0x03, 0x07, 0x01, 0x01
        /*0010*/ 	.byte	0x02, 0x03, 0x00, 0x00, 0x02, 0x06, 0x01, 0x00, 0x04, 0x0b, 0x08, 0x00, 0x09, 0x00, 0x00, 0x00
        /*0020*/ 	.byte	0x00, 0x00, 0x00, 0x00


//--------------------- .nv.info._ZN3cub18CUB_300001_SM_10006detail8for_each13static_kernelINS2_12policy_hub_t12policy_500_tEmN6thrust24THRUST_300001_SM_1000_NS8cuda_cub20__uninitialized_fill7functorINS7_10device_ptrIfEEfEEEEvT0_T1_ --------------------------
	.section	.nv.info._ZN3cub18CUB_300001_SM_10006detail8for_each13static_kernelINS2_12policy_hub_t12policy_500_tEmN6thrust24THRUST_300001_SM_1000_NS8cuda_cub20__uninitialized_fill7functorINS7_10device_ptrIfEEfEEEEvT0_T1_,"",@"SHT_CUDA_INFO"
	.sectionflags	@""
	.align	4


	//----- nvinfo : EIATTR_CUDA_API_VERSION
	.align		4
        /*0000*/ 	.byte	0x04, 0x37
        /*0002*/ 	.short	(.L_56 - .L_55)
.L_55:
        /*0004*/ 	.word	0x00000082


	//----- nvinfo : EIATTR_KPARAM_INFO
	.align		4
.L_56:
        /*0008*/ 	.byte	0x04, 0x17
        /*000a*/ 	.short	(.L_58 - .L_57)
.L_57:
        /*000c*/ 	.word	0x00000000
        /*0010*/ 	.short	0x0001
        /*0012*/ 	.short	0x0008
        /*0014*/ 	.byte	0x00, 0xf0, 0x41, 0x00


	//----- nvinfo : EIATTR_KPARAM_INFO
	.align		4
.L_58:
        /*0018*/ 	.byte	0x04, 0x17
        /*001a*/ 	.short	(.L_60 - .L_59)
.L_59:
        /*001c*/ 	.word	0x00000000
        /*0020*/ 	.short	0x0000
        /*0022*/ 	.short	0x0000
        /*0024*/ 	.byte	0x00, 0xf0, 0x21, 0x00


	//----- nvinfo : EIATTR_SPARSE_MMA_MASK
	.align		4
.L_60:
        /*0028*/ 	.byte	0x03, 0x50
        /*002a*/ 	.short	0x0000


	//----- nvinfo : EIATTR_MAXREG_COUNT
	.align		4
        /*002c*/ 	.byte	0x03, 0x1b
        /*002e*/ 	.short	0x00ff


	//----- nvinfo : EIATTR_MERCURY_ISA_VERSION
	.align		4
        /*0030*/ 	.byte	0x03, 0x5f
        /*0032*/ 	.short	0x0101


	//----- nvinfo : EIATTR_VRC_CTA_INIT_COUNT
	.align		4
        /*0034*/ 	.byte	0x02, 0x4a
	.zero		1
	.zero		1


	//----- nvinfo : EIATTR_EXIT_INSTR_OFFSETS
	.align		4
        /*0038*/ 	.byte	0x04, 0x1c
        /*003a*/ 	.short	(.L_62 - .L_61)


	//   ....[0]....
.L_61:
        /*003c*/ 	.word	0x00000130


	//   ....[1]....
        /*0040*/ 	.word	0x00000230


	//   ....[2]....
        /*0044*/ 	.word	0x00000260


	//----- nvinfo : EIATTR_MAX_THREADS
	.align		4
.L_62:
        /*0048*/ 	.byte	0x04, 0x05
        /*004a*/ 	.short	(.L_64 - .L_63)
.L_63:
        /*004c*/ 	.word	0x00000100
        /*0050*/ 	.word	0x00000001
        /*0054*/ 	.word	0x00000001


	//----- nvinfo : EIATTR_CBANK_PARAM_SIZE
	.align		4
.L_64:
        /*0058*/ 	.byte	0x03, 0x19
        /*005a*/ 	.short	0x0018


	//----- nvinfo : EIATTR_PARAM_CBANK
	.align		4
        /*005c*/ 	.byte	0x04, 0x0a
        /*005e*/ 	.short	(.L_66 - .L_65)
	.align		4
.L_65:
        /*0060*/ 	.word	index@(.nv.constant0._ZN3cub18CUB_300001_SM_10006detail8for_each13static_kernelINS2_12policy_hub_t12policy_500_tEmN6thrust24THRUST_300001_SM_1000_NS8cuda_cub20__uninitialized_fill7functorINS7_10device_ptrIfEEfEEEEvT0_T1_)
        /*0064*/ 	.short	0x0380
        /*0066*/ 	.short	0x0018


	//----- nvinfo : EIATTR_SW_WAR
	.align		4
.L_66:
        /*0068*/ 	.byte	0x04, 0x36
        /*006a*/ 	.short	(.L_68 - .L_67)
.L_67:
        /*006c*/ 	.word	0x00000008
.L_68:


//--------------------- .nv.info._ZN3cub18CUB_300001_SM_10006detail11EmptyKernelIvEEvv --------------------------
	.section	.nv.info._ZN3cub18CUB_300001_SM_10006detail11EmptyKernelIvEEvv,"",@"SHT_CUDA_INFO"
	.sectionflags	@""
	.align	4


	//----- nvinfo : EIATTR_CUDA_API_VERSION
	.align		4
        /*0000*/ 	.byte	0x04, 0x37
        /*0002*/ 	.short	(.L_70 - .L_69)
.L_69:
        /*0004*/ 	.word	0x00000082


	//----- nvinfo : EIATTR_SPARSE_MMA_MASK
	.align		4
.L_70:
        /*0008*/ 	.byte	0x03, 0x50
        /*000a*/ 	.short	0x0000


	//----- nvinfo : EIATTR_MAXREG_COUNT
	.align		4
        /*000c*/ 	.byte	0x03, 0x1b
        /*000e*/ 	.short	0x00ff


	//----- nvinfo : EIATTR_MERCURY_ISA_VERSION
	.align		4
        /*0010*/ 	.byte	0x03, 0x5f
        /*0012*/ 	.short	0x0101


	//----- nvinfo : EIATTR_VRC_CTA_INIT_COUNT
	.align		4
        /*0014*/ 	.byte	0x02, 0x4a
	.zero		1
	.zero		1


	//----- nvinfo : EIATTR_EXIT_INSTR_OFFSETS
	.align		4
        /*0018*/ 	.byte	0x04, 0x1c
        /*001a*/ 	.short	(.L_72 - .L_71)


	//   ....[0]....
.L_71:
        /*001c*/ 	.word	0x00000010


	//----- nvinfo : EIATTR_SW_WAR
	.align		4
.L_72:
        /*0020*/ 	.byte	0x04, 0x36
        /*0022*/ 	.short	(.L_74 - .L_73)
.L_73:
        /*0024*/ 	.word	0x00000008
.L_74:


//--------------------- .nv.callgraph             --------------------------
	.section	.nv.callgraph,"",@"SHT_CUDA_CALLGRAPH"
	.align	4
	.sectionentsize	8
	.align		4
        /*0000*/ 	.word	0x00000000
	.align		4
        /*0004*/ 	.word	0xffffffff
	.align		4
        /*0008*/ 	.word	0x00000000
	.align		4
        /*000c*/ 	.word	0xfffffffe
	.align		4
        /*0010*/ 	.word	0x00000000
	.align		4
        /*0014*/ 	.word	0xfffffffd
	.align		4
        /*0018*/ 	.word	0x00000000
	.align		4
        /*001c*/ 	.word	0xfffffffc


//--------------------- .nv.constant4             --------------------------
	.section	.nv.constant4,"a",@progbits
	.align	8
	.align		8
.nv.constant4:
        /*0000*/ 	.dword	_ZN34_INTERNAL_371b93a5_4_k_cu_a31173234cuda3std3__45__cpo5beginE
	.align		8
        /*0008*/ 	.dword	_ZN34_INTERNAL_371b93a5_4_k_cu_a31173234cuda3std3__45__cpo3endE
	.align		8
        /*0010*/ 	.dword	_ZN34_INTERNAL_371b93a5_4_k_cu_a31173234cuda3std3__45__cpo6cbeginE
	.align		8
        /*0018*/ 	.dword	_ZN34_INTERNAL_371b93a5_4_k_cu_a31173234cuda3std3__45__cpo4cendE
	.align		8
        /*0020*/ 	.dword	_ZN34_INTERNAL_371b93a5_4_k_cu_a31173234cuda3std3__45__cpo6rbeginE
	.align		8
        /*0028*/ 	.dword	_ZN34_INTERNAL_371b93a5_4_k_cu_a31173234cuda3std3__45__cpo4rendE
	.align		8
        /*0030*/ 	.dword	_ZN34_INTERNAL_371b93a5_4_k_cu_a31173234cuda3std3__45__cpo7crbeginE
	.align		8
        /*0038*/ 	.dword	_ZN34_INTERNAL_371b93a5_4_k_cu_a31173234cuda3std3__45__cpo5crendE
	.align		8
        /*0040*/ 	.dword	_ZN34_INTERNAL_371b93a5_4_k_cu_a31173234cuda3std3__436_GLOBAL__N__371b93a5_4_k_cu_a31173236ignoreE
	.align		8
        /*0048*/ 	.dword	_ZN34_INTERNAL_371b93a5_4_k_cu_a31173234cuda3std3__419piecewise_constructE
	.align		8
        /*0050*/ 	.dword	_ZN34_INTERNAL_371b93a5_4_k_cu_a31173234cuda3std3__48in_placeE
	.align		8
        /*0058*/ 	.dword	_ZN34_INTERNAL_371b93a5_4_k_cu_a31173234cuda3std3__420unreachable_sentinelE
	.align		8
        /*0060*/ 	.dword	_ZN34_INTERNAL_371b93a5_4_k_cu_a31173234cuda3std3__47nulloptE
	.align		8
        /*0068*/ 	.dword	_ZN34_INTERNAL_371b93a5_4_k_cu_a31173234cuda3std3__48unexpectE
	.align		8
        /*0070*/ 	.dword	_ZN34_INTERNAL_371b93a5_4_k_cu_a31173234cuda3std6ranges3__45__cpo4swapE
	.align		8
        /*0078*/ 	.dword	_ZN34_INTERNAL_371b93a5_4_k_cu_a31173234cuda3std6ranges3__45__cpo9iter_moveE
	.align		8
        /*0080*/ 	.dword	_ZN34_INTERNAL_371b93a5_4_k_cu_a31173234cuda3std6ranges3__45__cpo5beginE
	.align		8
        /*0088*/ 	.dword	_ZN34_INTERNAL_371b93a5_4_k_cu_a31173234cuda3std6ranges3__45__cpo3endE
	.align		8
        /*0090*/ 	.dword	_ZN34_INTERNAL_371b93a5_4_k_cu_a31173234cuda3std6ranges3__45__cpo6cbeginE
	.align		8
        /*0098*/ 	.dword	_ZN34_INTERNAL_371b93a5_4_k_cu_a31173234cuda3std6ranges3__45__cpo4cendE
	.align		8
        /*00a0*/ 	.dword	_ZN34_INTERNAL_371b93a5_4_k_cu_a31173234cuda3std6ranges3__45__cpo7advanceE
	.align		8
        /*00a8*/ 	.dword	_ZN34_INTERNAL_371b93a5_4_k_cu_a31173234cuda3std6ranges3__45__cpo9iter_swapE
	.align		8
        /*00b0*/ 	.dword	_ZN34_INTERNAL_371b93a5_4_k_cu_a31173234cuda3std6ranges3__45__cpo4nextE
	.align		8
        /*00b8*/ 	.dword	_ZN34_INTERNAL_371b93a5_4_k_cu_a31173234cuda3std6ranges3__45__cpo4prevE
	.align		8
        /*00c0*/ 	.dword	_ZN34_INTERNAL_371b93a5_4_k_cu_a31173234cuda3std6ranges3__45__cpo4dataE
	.align		8
        /*00c8*/ 	.dword	_ZN34_INTERNAL_371b93a5_4_k_cu_a31173234cuda3std6ranges3__45__cpo5cdataE
	.align		8
        /*00d0*/ 	.dword	_ZN34_INTERNAL_371b93a5_4_k_cu_a31173234cuda3std6ranges3__45__cpo4sizeE
	.align		8
        /*00d8*/ 	.dword	_ZN34_INTERNAL_371b93a5_4_k_cu_a31173234cuda3std6ranges3__45__cpo5ssizeE
	.align		8
        /*00e0*/ 	.dword	_ZN34_INTERNAL_371b93a5_4_k_cu_a31173234cuda3std6ranges3__45__cpo8distanceE
	.align		8
        /*00e8*/ 	.dword	_ZN34_INTERNAL_371b93a5_4_k_cu_a31173236thrust24THRUST_300001_SM_1000_NS8cuda_cub3parE
	.align		8
        /*00f0*/ 	.dword	_ZN34_INTERNAL_371b93a5_4_k_cu_a31173236thrust24THRUST_300001_SM_1000_NS8cuda_cub10par_nosyncE
	.align		8
        /*00f8*/ 	.dword	_ZN34_INTERNAL_371b93a5_4_k_cu_a31173236thrust24THRUST_300001_SM_1000_NS6system6detail10sequential3seqE
	.align		8
        /*0100*/ 	.dword	_ZN34_INTERNAL_371b93a5_4_k_cu_a31173236thrust24THRUST_300001_SM_1000_NS12placeholders2_1E
	.align		8
        /*0108*/ 	.dword	_ZN34_INTERNAL_371b93a5_4_k_cu_a31173236thrust24THRUST_300001_SM_1000_NS12placeholders2_2E
	.align		8
        /*0110*/ 	.dword	_ZN34_INTERNAL_371b93a5_4_k_cu_a31173236thrust24THRUST_300001_SM_1000_NS12placeholders2_3E
	.align		8
        /*0118*/ 	.dword	_ZN34_INTERNAL_371b93a5_4_k_cu_a31173236thrust24THRUST_300001_SM_1000_NS12placeholders2_4E
	.align		8
        /*0120*/ 	.dword	_ZN34_INTERNAL_371b93a5_4_k_cu_a31173236thrust24THRUST_300001_SM_1000_NS12placeholders2_5E
	.align		8
        /*0128*/ 	.dword	_ZN34_INTERNAL_371b93a5_4_k_cu_a31173236thrust24THRUST_300001_SM_1000_NS12placeholders2_6E
	.align		8
        /*0130*/ 	.dword	_ZN34_INTERNAL_371b93a5_4_k_cu_a31173236thrust24THRUST_300001_SM_1000_NS12placeholders2_7E
	.align		8
        /*0138*/ 	.dword	_ZN34_INTERNAL_371b93a5_4_k_cu_a31173236thrust24THRUST_300001_SM_1000_NS12placeholders2_8E
	.align		8
        /*0140*/ 	.dword	_ZN34_INTERNAL_371b93a5_4_k_cu_a31173236thrust24THRUST_300001_SM_1000_NS12placeholders2_9E
	.align		8
        /*0148*/ 	.dword	_ZN34_INTERNAL_371b93a5_4_k_cu_a31173236thrust24THRUST_300001_SM_1000_NS12placeholders3_10E
	.align		8
        /*0150*/ 	.dword	_ZN34_INTERNAL_371b93a5_4_k_cu_a31173236thrust24THRUST_300001_SM_1000_NS3seqE


//--------------------- .text._ZN3cub18CUB_300001_SM_10006detail8for_each13static_kernelINS2_12policy_hub_t12policy_500_tEmN6thrust24THRUST_300001_SM_1000_NS8cuda_cub20__uninitialized_fill7functorINS7_10device_ptrIfEEfEEEEvT0_T1_ --------------------------
	.section	.text._ZN3cub18CUB_300001_SM_10006detail8for_each13static_kernelINS2_12policy_hub_t12policy_500_tEmN6thrust24THRUST_300001_SM_1000_NS8cuda_cub20__uninitialized_fill7functorINS7_10device_ptrIfEEfEEEEvT0_T1_,"ax",@progbits
	.align	128
        .global         _ZN3cub18CUB_300001_SM_10006detail8for_each13static_kernelINS2_12policy_hub_t12policy_500_tEmN6thrust24THRUST_300001_SM_1000_NS8cuda_cub20__uninitialized_fill7functorINS7_10device_ptrIfEEfEEEEvT0_T1_
        .type           _ZN3cub18CUB_300001_SM_10006detail8for_each13static_kernelINS2_12policy_hub_t12policy_500_tEmN6thrust24THRUST_300001_SM_1000_NS8cuda_cub20__uninitialized_fill7functorINS7_10device_ptrIfEEfEEEEvT0_T1_,@function
        .size           _ZN3cub18CUB_300001_SM_10006detail8for_each13static_kernelINS2_12policy_hub_t12policy_500_tEmN6thrust24THRUST_300001_SM_1000_NS8cuda_cub20__uninitialized_fill7functorINS7_10device_ptrIfEEfEEEEvT0_T1_,(.L_x_3 - _ZN3cub18CUB_300001_SM_10006detail8for_each13static_kernelINS2_12policy_hub_t12policy_500_tEmN6thrust24THRUST_300001_SM_1000_NS8cuda_cub20__uninitialized_fill7functorINS7_10device_ptrIfEEfEEEEvT0_T1_)
        .other          _ZN3cub18CUB_300001_SM_10006detail8for_each13static_kernelINS2_12policy_hub_t12policy_500_tEmN6thrust24THRUST_300001_SM_1000_NS8cuda_cub20__uninitialized_fill7functorINS7_10device_ptrIfEEfEEEEvT0_T1_,@"STO_CUDA_ENTRY STV_DEFAULT"
_ZN3cub18CUB_300001_SM_10006detail8for_each13static_kernelINS2_12policy_hub_t12policy_500_tEmN6thrust24THRUST_300001_SM_1000_NS8cuda_cub20__uninitialized_fill7functorINS7_10device_ptrIfEEfEEEEvT0_T1_:
.text._ZN3cub18CUB_300001_SM_10006detail8for_each13static_kernelINS2_12policy_hub_t12policy_500_tEmN6thrust24THRUST_300001_SM_1000_NS8cuda_cub20__uninitialized_fill7functorINS7_10device_ptrIfEEfEEEEvT0_T1_:
[----:B------:R-:W-:Y:S08]  /*0000*/  LDC R1, c[0x0][0x37c] ;  /* 0x0000df00ff017b82 */ /* 0x000ff00000000800 */
[----:B------:R-:W0:Y:S01]  /*0010*/  S2UR UR4, SR_CTAID.X ;  /* 0x00000000000479c3 */ /* 0x000e220000002500 */
[----:B------:R-:W1:Y:S01]  /*0020*/  LDCU.64 UR6, c[0x0][0x380] ;  /* 0x00007000ff0677ac */ /* 0x000e620008000a00 */
[----:B------:R-:W2:Y:S01]  /*0030*/  LDCU.64 UR8, c[0x0][0x358] ;  /* 0x00006b00ff0877ac */ /* 0x000ea20008000a00 */
[----:B0-----:R-:W-:-:S04]  /*0040*/  UIMAD.WIDE.U32 UR4, UR4, 0x200, URZ ;  /* 0x00000200040478a5 */ /* 0x001fc8000f8e00ff */
[----:B-1----:R-:W-:-:S04]  /*0050*/  UIADD3 UR6, UP0, UPT, -UR4, UR6, URZ ;  /* 0x0000000604067290 */ /* 0x002fc8000ff1e1ff */
[----:B------:R-:W-:Y:S02]  /*0060*/  UIADD3.X UR7, UPT, UPT, ~UR5, UR7, URZ, UP0, !UPT ;  /* 0x0000000705077290 */ /* 0x000fe400087fe5ff */
[----:B------:R-:W-:-:S04]  /*0070*/  UISETP.GE.U32.AND UP0, UPT, UR6, 0x200, UPT ;  /* 0x000002000600788c */ /* 0x000fc8000bf06070 */
[----:B------:R-:W-:-:S09]  /*0080*/  UISETP.GE.U32.AND.EX UP0, UPT, UR7, URZ, UPT, UP0 ;  /* 0x000000ff0700728c */ /* 0x000fd2000bf06100 */
[----:B--2---:R-:W-:Y:S05]  /*0090*/  BRA.U !UP0, `(.L_x_0) ;  /* 0x0000000108287547 */ /* 0x004fea000b800000 */
[----:B------:R-:W0:Y:S01]  /*00a0*/  S2R R0, SR_TID.X ;  /* 0x0000000000007919 */ /* 0x000e220000002100 */
[----:B------:R-:W1:Y:S01]  /*00b0*/  LDCU.64 UR6, c[0x0][0x388] ;  /* 0x00007100ff0677ac */ /* 0x000e620008000a00 */
[----:B------:R-:W2:Y:S01]  /*00c0*/  LDC R5, c[0x0][0x390] ;  /* 0x0000e400ff057b82 */ /* 0x000ea20000000800 */
[----:B0-----:R-:W-:-:S05]  /*00d0*/  IADD3 R0, P0, PT, R0, UR4, RZ ;  /* 0x0000000400007c10 */ /* 0x001fca000ff1e0ff */
[----:B------:R-:W-:Y:S01]  /*00e0*/  IMAD.X R3, RZ, RZ, UR5, P0 ;  /* 0x00000005ff037e24 */ /* 0x000fe200080e06ff */
[----:B-1----:R-:W-:-:S04]  /*00f0*/  LEA R2, P0, R0, UR6, 0x2 ;  /* 0x0000000600027c11 */ /* 0x002fc8000f8010ff */
[----:B------:R-:W-:-:S05]  /*0100*/  LEA.HI.X R3, R0, UR7, R3, 0x2, P0 ;  /* 0x0000000700037c11 */ /* 0x000fca00080f1403 */
[----:B--2---:R-:W-:Y:S04]  /*0110*/  STG.E desc[UR8][R2.64], R5 ;  /* 0x0000000502007986 */ /* 0x004fe8000c101908 */
[----:B------:R-:W-:Y:S01]  /*0120*/  STG.E desc[UR8][R2.64+0x400], R5 ;  /* 0x0004000502007986 */ /* 0x000fe2000c101908 */
[----:B------:R-:W-:Y:S05]  /*0130*/  EXIT ;  /* 0x000000000000794d */ /* 0x000fea0003800000 */
.L_x_0:
[----:B------:R-:W0:Y:S01]  /*0140*/  S2R R0, SR_TID.X ;  /* 0x0000000000007919 */ /* 0x000e220000002100 */
[----:B------:R-:W-:Y:S01]  /*0150*/  IMAD.U32 R2, RZ, RZ, UR7 ;  /* 0x00000007ff027e24 */ /* 0x000fe2000f8e00ff */
[----:B------:R-:W1:Y:S01]  /*0160*/  LDCU.64 UR10, c[0x0][0x388] ;  /* 0x00007100ff0a77ac */ /* 0x000e620008000a00 */
[----:B------:R-:W-:Y:S01]  /*0170*/  IMAD.U32 R4, RZ, RZ, UR7 ;  /* 0x00000007ff047e24 */ /* 0x000fe2000f8e00ff */
[----:B0-----:R-:W-:-:S04]  /*0180*/  ISETP.LT.U32.AND P0, PT, R0, UR6, PT ;  /* 0x0000000600007c0c */ /* 0x001fc8000bf01070 */
[----:B------:R-:W-:Y:S01]  /*0190*/  ISETP.GT.U32.AND.EX P0, PT, R2, RZ, PT, P0 ;  /* 0x000000ff0200720c */ /* 0x000fe20003f04100 */
[C---:B------:R-:W-:Y:S01]  /*01a0*/  VIADD R2, R0.reuse, 0x100 ;  /* 0x0000010000027836 */ /* 0x040fe20000000000 */
[----:B------:R-:W-:-:S04]  /*01b0*/  IADD3 R0, P2, PT, R0, UR4, RZ ;  /* 0x0000000400007c10 */ /* 0x000fc8000ff5e0ff */
[----:B------:R-:W-:Y:S01]  /*01c0*/  ISETP.LT.U32.AND P1, PT, R2, UR6, PT ;  /* 0x0000000602007c0c */ /* 0x000fe2000bf21070 */
[----:B------:R-:W-:Y:S01]  /*01d0*/  IMAD.X R3, RZ, RZ, UR5, P2 ;  /* 0x00000005ff037e24 */ /* 0x000fe200090e06ff */
[----:B-1----:R-:W-:Y:S02]  /*01e0*/  LEA R2, P2, R0, UR10, 0x2 ;  /* 0x0000000a00027c11 */ /* 0x002fe4000f8410ff */
[----:B------:R-:W-:Y:S02]  /*01f0*/  ISETP.GT.U32.AND.EX P1, PT, R4, RZ, PT, P1 ;  /* 0x000000ff0400720c */ /* 0x000fe40003f24110 */
[----:B------:R-:W-:Y:S01]  /*0200*/  LEA.HI.X R3, R0, UR11, R3, 0x2, P2 ;  /* 0x0000000b00037c11 */ /* 0x000fe200090f1403 */
[----:B------:R-:W0:Y:S04]  /*0210*/  @P0 LDC R5, c[0x0][0x390] ;  /* 0x0000e400ff050b82 */ /* 0x000e280000000800 */
[----:B0-----:R0:W-:Y:S06]  /*0220*/  @P0 STG.E desc[UR8][R2.64], R5 ;  /* 0x0000000502000986 */ /* 0x0011ec000c101908 */
[----:B------:R-:W-:Y:S05]  /*0230*/  @!P1 EXIT ;  /* 0x000000000000994d */ /* 0x000fea0003800000 */
[----:B0-----:R-:W0:Y:S02]  /*0240*/  LDC R5, c[0x0][0x390] ;  /* 0x0000e400ff057b82 */ /* 0x001e240000000800 */
[----:B0-----:R-:W-:Y:S01]  /*0250*/  STG.E desc[UR8][R2.64+0x400], R5 ;  /* 0x0004000502007986 */ /* 0x001fe2000c101908 */
[----:B------:R-:W-:Y:S05]  /*0260*/  EXIT ;  /* 0x000000000000794d */ /* 0x000fea0003800000 */
.L_x_1:
[----:B------:R-:W-:-:S00]  /*0270*/  BRA `(.L_x_1) ;  /* 0xfffffffc00fc7947 */ /* 0x000fc0000383ffff */
[----:B------:R-:W-:-:S00]  /*0280*/  NOP ;  /* 0x0000000000007918 */ /* 0x000fc00000000000 */
[----:B------:R-:W-:-:S00]  /*0290*/  NOP ;  /* 0x0000000000007918 */ /* 0x000fc00000000000 */
[----:B------:R-:W-:-:S00]  /*02a0*/  NOP ;  /* 0x0000000000007918 */ /* 0x000fc00000000000 */
[----:B------:R-:W-:-:S00]  /*02b0*/  NOP ;  /* 0x0000000000007918 */ /* 0x000fc00000000000 */
[----:B------:R-:W-:-:S00]  /*02c0*/  NOP ;  /* 0x0000000000007918 */ /* 0x000fc00000000000 */
[----:B------:R-:W-:-:S00]  /*02d0*/  NOP ;  /* 0x0000000000007918 */ /* 0x000fc00000000000 */
[----:B------:R-:W-:-:S00]  /*02e0*/  NOP ;  /* 0x0000000000007918 */ /* 0x000fc00000000000 */
[----:B------:R-:W-:-:S00]  /*02f0*/  NOP ;  /* 0x0000000000007918 */ /* 0x000fc00000000000 */
.L_x_3:


//--------------------- .text._ZN3cub18CUB_300001_SM_10006detail11EmptyKernelIvEEvv --------------------------
	.section	.text._ZN3cub18CUB_300001_SM_10006detail11EmptyKernelIvEEvv,"ax",@progbits
	.align	128
        .global         _ZN3cub18CUB_300001_SM_10006detail11EmptyKernelIvEEvv
        .type           _ZN3cub18CUB_300001_SM_10006detail11EmptyKernelIvEEvv,@function
        .size           _ZN3cub18CUB_300001_SM_10006detail11EmptyKernelIvEEvv,(.L_x_4 - _ZN3cub18CUB_300001_SM_10006detail11EmptyKernelIvEEvv)
        .other          _ZN3cub18CUB_300001_SM_10006detail11EmptyKernelIvEEvv,@"STO_CUDA_ENTRY STV_DEFAULT"
_ZN3cub18CUB_300001_SM_10006detail11EmptyKernelIvEEvv:
.text._ZN3cub18CUB_300001_SM_10006detail11EmptyKernelIvEEvv:
[----:B------:R-:W-:Y:S01]  /*0000*/  LDC R1, c[0x0][0x37c] ;  /* 0x0000df00ff017b82 */ /* 0x000fe20000000800 */
[----:B------:R-:W-:Y:S05]  /*0010*/  EXIT ;  /* 0x000000000000794d */ /* 0x000fea0003800000 */
.L_x_2:
        /* <DEDUP_REMOVED lines=14> */
.L_x_4:


//--------------------- .nv.shared.reserved.0     --------------------------
	.section	.nv.shared.reserved.0,"aw",@nobits
	.weak		__nv_reservedSMEM_offset_0_alias
	.size		__nv_reservedSMEM_offset_0_alias, 0, 64
	.other		__nv_reservedSMEM_offset_0_alias,@"STO_CUDA_RESERVED_SHARED STV_DEFAULT"
__nv_reservedSMEM_offset_0_alias:
	.zero		0
	.zero		64


//--------------------- .nv.global                --------------------------
	.section	.nv.global,"aw",@nobits
.nv.global:
	.type		_ZN34_INTERNAL_371b93a5_4_k_cu_a31173236thrust24THRUST_300001_SM_1000_NS3seqE,@object
	.size		_ZN34_INTERNAL_371b93a5_4_k_cu_a31173236thrust24THRUST_300001_SM_1000_NS3seqE,(_ZN34_INTERNAL_371b93a5_4_k_cu_a31173234cuda3std3__48in_placeE - _ZN34_INTERNAL_371b93a5_4_k_cu_a31173236thrust24THRUST_300001_SM_1000_NS3seqE)
_ZN34_INTERNAL_371b93a5_4_k_cu_a31173236thrust24THRUST_300001_SM_1000_NS3seqE:
	.zero		1
	.type		_ZN34_INTERNAL_371b93a5_4_k_cu_a31173234cuda3std3__48in_placeE,@object
	.size		_ZN34_INTERNAL_371b93a5_4_k_cu_a31173234cuda3std3__48in_placeE,(_ZN34_INTERNAL_371b93a5_4_k_cu_a31173234cuda3std6ranges3__45__cpo4sizeE - _ZN34_INTERNAL_371b93a5_4_k_cu_a31173234cuda3std3__48in_placeE)
_ZN34_INTERNAL_371b93a5_4_k_cu_a31173234cuda3std3__48in_placeE:
	.zero		1
	.type		_ZN34_INTERNAL_371b93a5_4_k_cu_a31173234cuda3std6ranges3__45__cpo4sizeE,@object
	.size		_ZN34_INTERNAL_371b93a5_4_k_cu_a31173234cuda3std6ranges3__45__cpo4sizeE,(_ZN34_INTERNAL_371b93a5_4_k_cu_a31173236thrust24THRUST_300001_SM_1000_NS12placeholders2_3E - _ZN34_INTERNAL_371b93a5_4_k_cu_a31173234cuda3std6ranges3__45__cpo4sizeE)
_ZN34_INTERNAL_371b93a5_4_k_cu_a31173234cuda3std6ranges3__45__cpo4sizeE:
	.zero		1
	.type		_ZN34_INTERNAL_371b93a5_4_k_cu_a31173236thrust24THRUST_300001_SM_1000_NS12placeholders2_3E,@object
	.size		_ZN34_INTERNAL_371b93a5_4_k_cu_a31173236thrust24THRUST_300001_SM_1000_NS12placeholders2_3E,(_ZN34_INTERNAL_371b93a5_4_k_cu_a31173234cuda3std3__45__cpo6cbeginE - _ZN34_INTERNAL_371b93a5_4_k_cu_a31173236thrust24THRUST_300001_SM_1000_NS12placeholders2_3E)
_ZN34_INTERNAL_371b93a5_4_k_cu_a31173236thrust24THRUST_300001_SM_1000_NS12placeholders2_3E:
	.zero		1
	.type		_ZN34_INTERNAL_371b93a5_4_k_cu_a31173234cuda3std3__45__cpo6cbeginE,@object
	.size		_ZN34_INTERNAL_371b93a5_4_k_cu_a31173234cuda3std3__45__cpo6cbeginE,(_ZN34_INTERNAL_371b93a5_4_k_cu_a31173234cuda3std6ranges3__45__cpo6cbeginE - _ZN34_INTERNAL_371b93a5_4_k_cu_a31173234cuda3std3__45__cpo6cbeginE)
_ZN34_INTERNAL_371b93a5_4_k_cu_a31173234cuda3std3__45__cpo6cbeginE:
	.zero		1
	.type		_ZN34_INTERNAL_371b93a5_4_k_cu_a31173234cuda3std6ranges3__45__cpo6cbeginE,@object
	.size		_ZN34_INTERNAL_371b93a5_4_k_cu_a31173234cuda3std6ranges3__45__cpo6cbeginE,(_ZN34_INTERNAL_371b93a5_4_k_cu_a31173236thrust24THRUST_300001_SM_1000_NS12placeholders2_7E - _ZN34_INTERNAL_371b93a5_4_k_cu_a31173234cuda3std6ranges3__45__cpo6cbeginE)
_ZN34_INTERNAL_371b93a5_4_k_cu_a31173234cuda3std6ranges3__45__cpo6cbeginE:
	.zero		1
	.type		_ZN34_INTERNAL_371b93a5_4_k_cu_a31173236thrust24THRUST_300001_SM_1000_NS12placeholders2_7E,@object
	.size		_ZN34_INTERNAL_371b93a5_4_k_cu_a31173236thrust24THRUST_300001_SM_1000_NS12placeholders2_7E,(_ZN34_INTERNAL_371b93a5_4_k_cu_a31173234cuda3std3__45__cpo7crbeginE - _ZN34_INTERNAL_371b93a5_4_k_cu_a31173236thrust24THRUST_300001_SM_1000_NS12placeholders2_7E)
_ZN34_INTERNAL_371b93a5_4_k_cu_a31173236thrust24THRUST_300001_SM_1000_NS12placeholders2_7E:
	.zero		1
	.type		_ZN34_INTERNAL_371b93a5_4_k_cu_a31173234cuda3std3__45__cpo7crbeginE,@object
	.size		_ZN34_INTERNAL_371b93a5_4_k_cu_a31173234cuda3std3__45__cpo7crbeginE,(_ZN34_INTERNAL_371b93a5_4_k_cu_a31173234cuda3std6ranges3__45__cpo4nextE - _ZN34_INTERNAL_371b93a5_4_k_cu_a31173234cuda3std3__45__cpo7crbeginE)
_ZN34_INTERNAL_371b93a5_4_k_cu_a31173234cuda3std3__45__cpo7crbeginE:
	.zero		1
	.type		_ZN34_INTERNAL_371b93a5_4_k_cu_a31173234cuda3std6ranges3__45__cpo4nextE,@object
	.size		_ZN34_INTERNAL_371b93a5_4_k_cu_a31173234cuda3std6ranges3__45__cpo4nextE,(_ZN34_INTERNAL_371b93a5_4_k_cu_a31173234cuda3std6ranges3__45__cpo4swapE - _ZN34_INTERNAL_371b93a5_4_k_cu_a31173234cuda3std6ranges3__45__cpo4nextE)
_ZN34_INTERNAL_371b93a5_4_k_cu_a31173234cuda3std6ranges3__45__cpo4nextE:
	.zero		1
	.type		_ZN34_INTERNAL_371b93a5_4_k_cu_a31173234cuda3std6ranges3__45__cpo4swapE,@object
	.size		_ZN34_INTERNAL_371b93a5_4_k_cu_a31173234cuda3std6ranges3__45__cpo4swapE,(_ZN34_INTERNAL_371b93a5_4_k_cu_a31173236thrust24THRUST_300001_SM_1000_NS8cuda_cub10par_nosyncE - _ZN34_INTERNAL_371b93a5_4_k_cu_a31173234cuda3std6ranges3__45__cpo4swapE)
_ZN34_INTERNAL_371b93a5_4_k_cu_a31173234cuda3std6ranges3__45__cpo4swapE:
	.zero		1
	.type		_ZN34_INTERNAL_371b93a5_4_k_cu_a31173236thrust24THRUST_300001_SM_1000_NS8cuda_cub10par_nosyncE,@object
	.size		_ZN34_INTERNAL_371b93a5_4_k_cu_a31173236thrust24THRUST_300001_SM_1000_NS8cuda_cub10par_nosyncE,(_ZN34_INTERNAL_371b93a5_4_k_cu_a31173236thrust24THRUST_300001_SM_1000_NS12placeholders2_9E - _ZN34_INTERNAL_371b93a5_4_k_cu_a31173236thrust24THRUST_300001_SM_1000_NS8cuda_cub10par_nosyncE)
_ZN34_INTERNAL_371b93a5_4_k_cu_a31173236thrust24THRUST_300001_SM_1000_NS8cuda_cub10par_nosyncE:
	.zero		1
	.type		_ZN34_INTERNAL_371b93a5_4_k_cu_a31173236thrust24THRUST_300001_SM_1000_NS12placeholders2_9E,@object
	.size		_ZN34_INTERNAL_371b93a5_4_k_cu_a31173236thrust24THRUST_300001_SM_1000_NS12placeholders2_9E,(_ZN34_INTERNAL_371b93a5_4_k_cu_a31173234cuda3std3__436_GLOBAL__N__371b93a5_4_k_cu_a31173236ignoreE - _ZN34_INTERNAL_371b93a5_4_k_cu_a31173236thrust24THRUST_300001_SM_1000_NS12placeholders2_9E)
_ZN34_INTERNAL_371b93a5_4_k_cu_a31173236thrust24THRUST_300001_SM_1000_NS12placeholders2_9E:
	.zero		1
	.type		_ZN34_INTERNAL_371b93a5_4_k_cu_a31173234cuda3std3__436_GLOBAL__N__371b93a5_4_k_cu_a31173236ignoreE,@object
	.size		_ZN34_INTERNAL_371b93a5_4_k_cu_a31173234cuda3std3__436_GLOBAL__N__371b93a5_4_k_cu_a31173236ignoreE,(_ZN34_INTERNAL_371b93a5_4_k_cu_a31173234cuda3std6ranges3__45__cpo4dataE - _ZN34_INTERNAL_371b93a5_4_k_cu_a31173234cuda3std3__436_GLOBAL__N__371b93a5_4_k_cu_a31173236ignoreE)
_ZN34_INTERNAL_371b93a5_4_k_cu_a31173234cuda3std3__436_GLOBAL__N__371b93a5_4_k_cu_a31173236ignoreE:
	.zero		1
	.type		_ZN34_INTERNAL_371b93a5_4_k_cu_a31173234cuda3std6ranges3__45__cpo4dataE,@object
	.size		_ZN34_INTERNAL_371b93a5_4_k_cu_a31173234cuda3std6ranges3__45__cpo4dataE,(_ZN34_INTERNAL_371b93a5_4_k_cu_a31173236thrust24THRUST_300001_SM_1000_NS12placeholders2_1E - _ZN34_INTERNAL_371b93a5_4_k_cu_a31173234cuda3std6ranges3__45__cpo4dataE)
_ZN34_INTERNAL_371b93a5_4_k_cu_a31173234cuda3std6ranges3__45__cpo4dataE:
	.zero		1
	.type		_ZN34_INTERNAL_371b93a5_4_k_cu_a31173236thrust24THRUST_300001_SM_1000_NS12placeholders2_1E,@object
	.size		_ZN34_INTERNAL_371b93a5_4_k_cu_a31173236thrust24THRUST_300001_SM_1000_NS12placeholders2_1E,(_ZN34_INTERNAL_371b93a5_4_k_cu_a31173234cuda3std3__45__cpo5beginE - _ZN34_INTERNAL_371b93a5_4_k_cu_a31173236thrust24THRUST_300001_SM_1000_NS12placeholders2_1E)
_ZN34_INTERNAL_371b93a5_4_k_cu_a31173236thrust24THRUST_300001_SM_1000_NS12placeholders2_1E:
	.zero		1
	.type		_ZN34_INTERNAL_371b93a5_4_k_cu_a31173234cuda3std3__45__cpo5beginE,@object
	.size		_ZN34_INTERNAL_371b93a5_4_k_cu_a31173234cuda3std3__45__cpo5beginE,(_ZN34_INTERNAL_371b93a5_4_k_cu_a31173234cuda3std6ranges3__45__cpo5beginE - _ZN34_INTERNAL_371b93a5_4_k_cu_a31173234cuda3std3__45__cpo5beginE)
_ZN34_INTERNAL_371b93a5_4_k_cu_a31173234cuda3std3__45__cpo5beginE:
	.zero		1
	.type		_ZN34_INTERNAL_371b93a5_4_k_cu_a31173234cuda3std6ranges3__45__cpo5beginE,@object
	.size		_ZN34_INTERNAL_371b93a5_4_k_cu_a31173234cuda3std6ranges3__45__cpo5beginE,(_ZN34_INTERNAL_371b93a5_4_k_cu_a31173236thrust24THRUST_300001_SM_1000_NS12placeholders2_5E - _ZN34_INTERNAL_371b93a5_4_k_cu_a31173234cuda3std6ranges3__45__cpo5beginE)
_ZN34_INTERNAL_371b93a5_4_k_cu_a31173234cuda3std6ranges3__45__cpo5beginE:
	.zero		1
	.type		_ZN34_INTERNAL_371b93a5_4_k_cu_a31173236thrust24THRUST_300001_SM_1000_NS12placeholders2_5E,@object
	.size		_ZN34_INTERNAL_371b93a5_4_k_cu_a31173236thrust24THRUST_300001_SM_1000_NS12placeholders2_5E,(_ZN34_INTERNAL_371b93a5_4_k_cu_a31173234cuda3std3__45__cpo6rbeginE - _ZN34_INTERNAL_371b93a5_4_k_cu_a31173236thrust24THRUST_300001_SM_1000_NS12placeholders2_5E)
_ZN34_INTERNAL_371b93a5_4_k_cu_a31173236thrust24THRUST_300001_SM_1000_NS12placeholders2_5E:
	.zero		1
	.type		_ZN34_INTERNAL_371b93a5_4_k_cu_a31173234cuda3std3__45__cpo6rbeginE,@object
	.size		_ZN34_INTERNAL_371b93a5_4_k_cu_a31173234cuda3std3__45__cpo6rbeginE,(_ZN34_INTERNAL_371b93a5_4_k_cu_a31173234cuda3std6ranges3__45__cpo7advanceE - _ZN34_INTERNAL_371b93a5_4_k_cu_a31173234cuda3std3__45__cpo6rbeginE)
_ZN34_INTERNAL_371b93a5_4_k_cu_a31173234cuda3std3__45__cpo6rbeginE:
	.zero		1
	.type		_ZN34_INTERNAL_371b93a5_4_k_cu_a31173234cuda3std6ranges3__45__cpo7advanceE,@object
	.size		_ZN34_INTERNAL_371b93a5_4_k_cu_a31173234cuda3std6ranges3__45__cpo7advanceE,(_ZN34_INTERNAL_371b93a5_4_k_cu_a31173234cuda3std3__47nulloptE - _ZN34_INTERNAL_371b93a5_4_k_cu_a31173234cuda3std6ranges3__45__cpo7advanceE)
_ZN34_INTERNAL_371b93a5_4_k_cu_a31173234cuda3std6ranges3__45__cpo7advanceE:
	.zero		1
	.type		_ZN34_INTERNAL_371b93a5_4_k_cu_a31173234cuda3std3__47nulloptE,@object
	.size		_ZN34_INTERNAL_371b93a5_4_k_cu_a31173234cuda3std3__47nulloptE,(_ZN34_INTERNAL_371b93a5_4_k_cu_a31173234cuda3std6ranges3__45__cpo8distanceE - _ZN34_INTERNAL_371b93a5_4_k_cu_a31173234cuda3std3__47nulloptE)
_ZN34_INTERNAL_371b93a5_4_k_cu_a31173234cuda3std3__47nulloptE:
	.zero		1
	.type		_ZN34_INTERNAL_371b93a5_4_k_cu_a31173234cuda3std6ranges3__45__cpo8distanceE,@object
	.size		_ZN34_INTERNAL_371b93a5_4_k_cu_a31173234cuda3std6ranges3__45__cpo8distanceE,(_ZN34_INTERNAL_371b93a5_4_k_cu_a31173236thrust24THRUST_300001_SM_1000_NS12placeholders3_10E - _ZN34_INTERNAL_371b93a5_4_k_cu_a31173234cuda3std6ranges3__45__cpo8distanceE)
_ZN34_INTERNAL_371b93a5_4_k_cu_a31173234cuda3std6ranges3__45__cpo8distanceE:
	.zero		1
	.type		_ZN34_INTERNAL_371b93a5_4_k_cu_a31173236thrust24THRUST_300001_SM_1000_NS12placeholders3_10E,@object
	.size		_ZN34_INTERNAL_371b93a5_4_k_cu_a31173236thrust24THRUST_300001_SM_1000_NS12placeholders3_10E,(_ZN34_INTERNAL_371b93a5_4_k_cu_a31173234cuda3std3__419piecewise_constructE - _ZN34_INTERNAL_371b93a5_4_k_cu_a31173236thrust24THRUST_300001_SM_1000_NS12placeholders3_10E)
_ZN34_INTERNAL_371b93a5_4_k_cu_a31173236thrust24THRUST_300001_SM_1000_NS12placeholders3_10E:
	.zero		1
	.type		_ZN34_INTERNAL_371b93a5_4_k_cu_a31173234cuda3std3__419piecewise_constructE,@object
	.size		_ZN34_INTERNAL_371b93a5_4_k_cu_a31173234cuda3std3__419piecewise_constructE,(_ZN34_INTERNAL_371b93a5_4_k_cu_a31173234cuda3std6ranges3__45__cpo5cdataE - _ZN34_INTERNAL_371b93a5_4_k_cu_a31173234cuda3std3__419piecewise_constructE)
_ZN34_INTERNAL_371b93a5_4_k_cu_a31173234cuda3std3__419piecewise_constructE:
	.zero		1
	.type		_ZN34_INTERNAL_371b93a5_4_k_cu_a31173234cuda3std6ranges3__45__cpo5cdataE,@object
	.size		_ZN34_INTERNAL_371b93a5_4_k_cu_a31173234cuda3std6ranges3__45__cpo5cdataE,(_ZN34_INTERNAL_371b93a5_4_k_cu_a31173236thrust24THRUST_300001_SM_1000_NS12placeholders2_2E - _ZN34_INTERNAL_371b93a5_4_k_cu_a31173234cuda3std6ranges3__45__cpo5cdataE)
_ZN34_INTERNAL_371b93a5_4_k_cu_a31173234cuda3std6ranges3__45__cpo5cdataE:
	.zero		1
	.type		_ZN34_INTERNAL_371b93a5_4_k_cu_a31173236thrust24THRUST_300001_SM_1000_NS12placeholders2_2E,@object
	.size		_ZN34_INTERNAL_371b93a5_4_k_cu_a31173236thrust24THRUST_300001_SM_1000_NS12placeholders2_2E,(_ZN34_INTERNAL_371b93a5_4_k_cu_a31173234cuda3std3__45__cpo3endE - _ZN34_INTERNAL_371b93a5_4_k_cu_a31173236thrust24THRUST_300001_SM_1000_NS12placeholders2_2E)
_ZN34_INTERNAL_371b93a5_4_k_cu_a31173236thrust24THRUST_300001_SM_1000_NS12placeholders2_2E:
	.zero		1
	.type		_ZN34_INTERNAL_371b93a5_4_k_cu_a31173234cuda3std3__45__cpo3endE,@object
	.size		_ZN34_INTERNAL_371b93a5_4_k_cu_a31173234cuda3std3__45__cpo3endE,(_ZN34_INTERNAL_371b93a5_4_k_cu_a31173234cuda3std6ranges3__45__cpo3endE - _ZN34_INTERNAL_371b93a5_4_k_cu_a31173234cuda3std3__45__cpo3endE)
_ZN34_INTERNAL_371b93a5_4_k_cu_a31173234cuda3std3__45__cpo3endE:
	.zero		1
	.type		_ZN34_INTERNAL_371b93a5_4_k_cu_a31173234cuda3std6ranges3__45__cpo3endE,@object
	.size		_ZN34_INTERNAL_371b93a5_4_k_cu_a31173234cuda3std6ranges3__45__cpo3endE,(_ZN34_INTERNAL_371b93a5_4_k_cu_a31173236thrust24THRUST_300001_SM_1000_NS12placeholders2_6E - _ZN34_INTERNAL_371b93a5_4_k_cu_a31173234cuda3std6ranges3__45__cpo3endE)
_ZN34_INTERNAL_371b93a5_4_k_cu_a31173234cuda3std6ranges3__45__cpo3endE:
	.zero		1
	.type		_ZN34_INTERNAL_371b93a5_4_k_cu_a31173236thrust24THRUST_300001_SM_1000_NS12placeholders2_6E,@object
	.size		_ZN34_INTERNAL_371b93a5_4_k_cu_a31173236thrust24THRUST_300001_SM_1000_NS12placeholders2_6E,(_ZN34_INTERNAL_371b93a5_4_k_cu_a31173234cuda3std3__45__cpo4rendE - _ZN34_INTERNAL_371b93a5_4_k_cu_a31173236thrust24THRUST_300001_SM_1000_NS12placeholders2_6E)
_ZN34_INTERNAL_371b93a5_4_k_cu_a31173236thrust24THRUST_300001_SM_1000_NS12placeholders2_6E:
	.zero		1
	.type		_ZN34_INTERNAL_371b93a5_4_k_cu_a31173234cuda3std3__45__cpo4rendE,@object
	.size		_ZN34_INTERNAL_371b93a5_4_k_cu_a31173234cuda3std3__45__cpo4rendE,(_ZN34_INTERNAL_371b93a5_4_k_cu_a31173234cuda3std6ranges3__45__cpo9iter_swapE - _ZN34_INTERNAL_371b93a5_4_k_cu_a31173234cuda3std3__45__cpo4rendE)
_ZN34_INTERNAL_371b93a5_4_k_cu_a31173234cuda3std3__45__cpo4rendE:
	.zero		1
	.type		_ZN34_INTERNAL_371b93a5_4_k_cu_a31173234cuda3std6ranges3__45__cpo9iter_swapE,@object
	.size		_ZN34_INTERNAL_371b93a5_4_k_cu_a31173234cuda3std6ranges3__45__cpo9iter_swapE,(_ZN34_INTERNAL_371b93a5_4_k_cu_a31173234cuda3std3__48unexpectE - _ZN34_INTERNAL_371b93a5_4_k_cu_a31173234cuda3std6ranges3__45__cpo9iter_swapE)
_ZN34_INTERNAL_371b93a5_4_k_cu_a31173234cuda3std6ranges3__45__cpo9iter_swapE:
	.zero		1
	.type		_ZN34_INTERNAL_371b93a5_4_k_cu_a31173234cuda3std3__48unexpectE,@object
	.size		_ZN34_INTERNAL_371b93a5_4_k_cu_a31173234cuda3std3__48unexpectE,(_ZN34_INTERNAL_371b93a5_4_k_cu_a31173236thrust24THRUST_300001_SM_1000_NS8cuda_cub3parE - _ZN34_INTERNAL_371b93a5_4_k_cu_a31173234cuda3std3__48unexpectE)
_ZN34_INTERNAL_371b93a5_4_k_cu_a31173234cuda3std3__48unexpectE:
	.zero		1
	.type		_ZN34_INTERNAL_371b93a5_4_k_cu_a31173236thrust24THRUST_300001_SM_1000_NS8cuda_cub3parE,@object
	.size		_ZN34_INTERNAL_371b93a5_4_k_cu_a31173236thrust24THRUST_300001_SM_1000_NS8cuda_cub3parE,(_ZN34_INTERNAL_371b93a5_4_k_cu_a31173236thrust24THRUST_300001_SM_1000_NS12placeholders2_4E - _ZN34_INTERNAL_371b93a5_4_k_cu_a31173236thrust24THRUST_300001_SM_1000_NS8cuda_cub3parE)
_ZN34_INTERNAL_371b93a5_4_k_cu_a31173236thrust24THRUST_300001_SM_1000_NS8cuda_cub3parE:
	.zero		1
	.type		_ZN34_INTERNAL_371b93a5_4_k_cu_a31173236thrust24THRUST_300001_SM_1000_NS12placeholders2_4E,@object
	.size		_ZN34_INTERNAL_371b93a5_4_k_cu_a31173236thrust24THRUST_300001_SM_1000_NS12placeholders2_4E,(_ZN34_INTERNAL_371b93a5_4_k_cu_a31173234cuda3std3__45__cpo4cendE - _ZN34_INTERNAL_371b93a5_4_k_cu_a31173236thrust24THRUST_300001_SM_1000_NS12placeholders2_4E)
_ZN34_INTERNAL_371b93a5_4_k_cu_a31173236thrust24THRUST_300001_SM_1000_NS12placeholders2_4E:
	.zero		1
	.type		_ZN34_INTERNAL_371b93a5_4_k_cu_a31173234cuda3std3__45__cpo4cendE,@object
	.size		_ZN34_INTERNAL_371b93a5_4_k_cu_a31173234cuda3std3__45__cpo4cendE,(_ZN34_INTERNAL_371b93a5_4_k_cu_a31173234cuda3std6ranges3__45__cpo4cendE - _ZN34_INTERNAL_371b93a5_4_k_cu_a31173234cuda3std3__45__cpo4cendE)
_ZN34_INTERNAL_371b93a5_4_k_cu_a31173234cuda3std3__45__cpo4cendE:
	.zero		1
	.type		_ZN34_INTERNAL_371b93a5_4_k_cu_a31173234cuda3std6ranges3__45__cpo4cendE,@object
	.size		_ZN34_INTERNAL_371b93a5_4_k_cu_a31173234cuda3std6ranges3__45__cpo4cendE,(_ZN34_INTERNAL_371b93a5_4_k_cu_a31173234cuda3std3__420unreachable_sentinelE - _ZN34_INTERNAL_371b93a5_4_k_cu_a31173234cuda3std6ranges3__45__cpo4cendE)
_ZN34_INTERNAL_371b93a5_4_k_cu_a31173234cuda3std6ranges3__45__cpo4cendE:
	.zero		1
	.type		_ZN34_INTERNAL_371b93a5_4_k_cu_a31173234cuda3std3__420unreachable_sentinelE,@object
	.size		_ZN34_INTERNAL_371b93a5_4_k_cu_a31173234cuda3std3__420unreachable_sentinelE,(_ZN34_INTERNAL_371b93a5_4_k_cu_a31173234cuda3std6ranges3__45__cpo5ssizeE - _ZN34_INTERNAL_371b93a5_4_k_cu_a31173234cuda3std3__420unreachable_sentinelE)
_ZN34_INTERNAL_371b93a5_4_k_cu_a31173234cuda3std3__420unreachable_sentinelE:
	.zero		1
	.type		_ZN34_INTERNAL_371b93a5_4_k_cu_a31173234cuda3std6ranges3__45__cpo5ssizeE,@object
	.size		_ZN34_INTERNAL_371b93a5_4_k_cu_a31173234cuda3std6ranges3__45__cpo5ssizeE,(_ZN34_INTERNAL_371b93a5_4_k_cu_a31173236thrust24THRUST_300001_SM_1000_NS12placeholders2_8E - _ZN34_INTERNAL_371b93a5_4_k_cu_a31173234cuda3std6ranges3__45__cpo5ssizeE)
_ZN34_INTERNAL_371b93a5_4_k_cu_a31173234cuda3std6ranges3__45__cpo5ssizeE:
	.zero		1
	.type		_ZN34_INTERNAL_371b93a5_4_k_cu_a31173236thrust24THRUST_300001_SM_1000_NS12placeholders2_8E,@object
	.size		_ZN34_INTERNAL_371b93a5_4_k_cu_a31173236thrust24THRUST_300001_SM_1000_NS12placeholders2_8E,(_ZN34_INTERNAL_371b93a5_4_k_cu_a31173234cuda3std3__45__cpo5crendE - _ZN34_INTERNAL_371b93a5_4_k_cu_a31173236thrust24THRUST_300001_SM_1000_NS12placeholders2_8E)
_ZN34_INTERNAL_371b93a5_4_k_cu_a31173236thrust24THRUST_300001_SM_1000_NS12placeholders2_8E:
	.zero		1
	.type		_ZN34_INTERNAL_371b93a5_4_k_cu_a31173234cuda3std3__45__cpo5crendE,@object
	.size		_ZN34_INTERNAL_371b93a5_4_k_cu_a31173234cuda3std3__45__cpo5crendE,(_ZN34_INTERNAL_371b93a5_4_k_cu_a31173234cuda3std6ranges3__45__cpo4prevE - _ZN34_INTERNAL_371b93a5_4_k_cu_a31173234cuda3std3__45__cpo5crendE)
_ZN34_INTERNAL_371b93a5_4_k_cu_a31173234cuda3std3__45__cpo5crendE:
	.zero		1
	.type		_ZN34_INTERNAL_371b93a5_4_k_cu_a31173234cuda3std6ranges3__45__cpo4prevE,@object
	.size		_ZN34_INTERNAL_371b93a5_4_k_cu_a31173234cuda3std6ranges3__45__cpo4prevE,(_ZN34_INTERNAL_371b93a5_4_k_cu_a31173234cuda3std6ranges3__45__cpo9iter_moveE - _ZN34_INTERNAL_371b93a5_4_k_cu_a31173234cuda3std6ranges3__45__cpo4prevE)
_ZN34_INTERNAL_371b93a5_4_k_cu_a31173234cuda3std6ranges3__45__cpo4prevE:
	.zero		1
	.type		_ZN34_INTERNAL_371b93a5_4_k_cu_a31173234cuda3std6ranges3__45__cpo9iter_moveE,@object
	.size		_ZN34_INTERNAL_371b93a5_4_k_cu_a31173234cuda3std6ranges3__45__cpo9iter_moveE,(_ZN34_INTERNAL_371b93a5_4_k_cu_a31173236thrust24THRUST_300001_SM_1000_NS6system6detail10sequential3seqE - _ZN34_INTERNAL_371b93a5_4_k_cu_a31173234cuda3std6ranges3__45__cpo9iter_moveE)
_ZN34_INTERNAL_371b93a5_4_k_cu_a31173234cuda3std6ranges3__45__cpo9iter_moveE:
	.zero		1
	.type		_ZN34_INTERNAL_371b93a5_4_k_cu_a31173236thrust24THRUST_300001_SM_1000_NS6system6detail10sequential3seqE,@object
	.size		_ZN34_INTERNAL_371b93a5_4_k_cu_a31173236thrust24THRUST_300001_SM_1000_NS6system6detail10sequential3seqE,(.L_31 - _ZN34_INTERNAL_371b93a5_4_k_cu_a31173236thrust24THRUST_300001_SM_1000_NS6system6detail10sequential3seqE)
_ZN34_INTERNAL_371b93a5_4_k_cu_a31173236thrust24THRUST_300001_SM_1000_NS6system6detail10sequential3seqE:
	.zero		1
.L_31:


//--------------------- .nv.constant0._ZN3cub18CUB_300001_SM_10006detail8for_each13static_kernelINS2_12policy_hub_t12policy_500_tEmN6thrust24THRUST_300001_SM_1000_NS8cuda_cub20__uninitialized_fill7functorINS7_10device_ptrIfEEfEEEEvT0_T1_ --------------------------
	.section	.nv.constant0._ZN3cub18CUB_300001_SM_10006detail8for_each13static_kernelINS2_12policy_hub_t12policy_500_tEmN6thrust24THRUST_300001_SM_1000_NS8cuda_cub20__uninitialized_fill7functorINS7_10device_ptrIfEEfEEEEvT0_T1_,"a",@progbits
	.sectionflags	@""
	.align	4
.nv.constant0._ZN3cub18CUB_300001_SM_10006detail8for_each13static_kernelINS2_12policy_hub_t12policy_500_tEmN6thrust24THRUST_300001_SM_1000_NS8cuda_cub20__uninitialized_fill7functorINS7_10device_ptrIfEEfEEEEvT0_T1_:
	.zero		920


//--------------------- .nv.constant0._ZN3cub18CUB_300001_SM_10006detail11EmptyKernelIvEEvv --------------------------
	.section	.nv.constant0._ZN3cub18CUB_300001_SM_10006detail11EmptyKernelIvEEvv,"a",@progbits
	.sectionflags	@""
	.align	4
.nv.constant0._ZN3cub18CUB_300001_SM_10006detail11EmptyKernelIvEEvv:
	.zero		896


//--------------------- SYMBOLS --------------------------

	.type		.nv.reservedSmem.offset0,@object
	.size		.nv.reservedSmem.offset0,0x4
